//
// Generated by NVIDIA NVVM Compiler
//
// Compiler Build ID: CL-36424714
// Cuda compilation tools, release 13.0, V13.0.88
// Based on NVVM 20.0.0
//

.version 9.0
.target sm_100
.address_size 64

	// .globl	_Z25farthestpointsampleKerneliiiPKfPfPi
// _ZZ25farthestpointsampleKerneliiiPKfPfPiE5dists has been demoted
// _ZZ25farthestpointsampleKerneliiiPKfPfPiE7dists_i has been demoted
// _ZZ25farthestpointsampleKerneliiiPKfPfPiE3buf has been demoted

.visible .entry _Z25farthestpointsampleKerneliiiPKfPfPi(
	.param .u32 _Z25farthestpointsampleKerneliiiPKfPfPi_param_0,
	.param .u32 _Z25farthestpointsampleKerneliiiPKfPfPi_param_1,
	.param .u32 _Z25farthestpointsampleKerneliiiPKfPfPi_param_2,
	.param .u64 .ptr .align 1 _Z25farthestpointsampleKerneliiiPKfPfPi_param_3,
	.param .u64 .ptr .align 1 _Z25farthestpointsampleKerneliiiPKfPfPi_param_4,
	.param .u64 .ptr .align 1 _Z25farthestpointsampleKerneliiiPKfPfPi_param_5
)
{
	.reg .pred 	%p<26>;
	.reg .b32 	%r<117>;
	.reg .b32 	%f<40>;
	.reg .b64 	%rd<31>;
	// demoted variable
	.shared .align 4 .b8 _ZZ25farthestpointsampleKerneliiiPKfPfPiE5dists[4096];
	// demoted variable
	.shared .align 4 .b8 _ZZ25farthestpointsampleKerneliiiPKfPfPiE7dists_i[4096];
	// demoted variable
	.shared .align 4 .b8 _ZZ25farthestpointsampleKerneliiiPKfPfPiE3buf[36864];
	ld.param.u32 	%r53, [_Z25farthestpointsampleKerneliiiPKfPfPi_param_0];
	ld.param.u32 	%r54, [_Z25farthestpointsampleKerneliiiPKfPfPi_param_1];
	ld.param.u32 	%r55, [_Z25farthestpointsampleKerneliiiPKfPfPi_param_2];
	ld.param.u64 	%rd7, [_Z25farthestpointsampleKerneliiiPKfPfPi_param_3];
	ld.param.u64 	%rd8, [_Z25farthestpointsampleKerneliiiPKfPfPi_param_4];
	ld.param.u64 	%rd9, [_Z25farthestpointsampleKerneliiiPKfPfPi_param_5];
	cvta.to.global.u64 	%rd1, %rd8;
	cvta.to.global.u64 	%rd2, %rd7;
	cvta.to.global.u64 	%rd3, %rd9;
	setp.lt.s32 	%p1, %r55, 1;
	@%p1 bra 	$L__BB0_33;
	mov.u32 	%r104, %ctaid.x;
	setp.ge.s32 	%p2, %r104, %r53;
	@%p2 bra 	$L__BB0_33;
	mov.u32 	%r2, %tid.x;
	mul.lo.s32 	%r3, %r54, %r104;
	mov.u32 	%r4, %ntid.x;
	min.s32 	%r56, %r54, 3072;
	mul.lo.s32 	%r5, %r56, 3;
	mul.lo.s32 	%r6, %r54, 3;
	shl.b32 	%r7, %r2, 1;
	or.b32  	%r8, %r7, 1;
	mov.u32 	%r9, %nctaid.x;
	add.s32 	%r10, %r2, %r4;
	max.s32 	%r57, %r5, %r10;
	setp.lt.s32 	%p3, %r10, %r5;
	selp.u32 	%r58, 1, 0, %p3;
	add.s32 	%r59, %r10, %r58;
	sub.s32 	%r60, %r57, %r59;
	div.u32 	%r61, %r60, %r4;
	add.s32 	%r11, %r61, %r58;
	and.b32  	%r12, %r11, 3;
	shl.b32 	%r62, %r2, 2;
	mov.u32 	%r63, _ZZ25farthestpointsampleKerneliiiPKfPfPiE3buf;
	add.s32 	%r13, %r63, %r62;
	shl.b32 	%r14, %r4, 2;
	add.s32 	%r15, %r13, %r14;
	add.s32 	%r16, %r10, %r4;
	mul.lo.s32 	%r17, %r4, 12;
	mul.lo.s32 	%r18, %r4, 3;
	cvt.u64.u32 	%rd20, %r14;
$L__BB0_3:
	setp.ne.s32 	%p4, %r2, 0;
	@%p4 bra 	$L__BB0_5;
	mul.lo.s32 	%r64, %r104, %r55;
	mul.wide.s32 	%rd10, %r64, 4;
	add.s64 	%rd11, %rd3, %rd10;
	mov.b32 	%r65, 0;
	st.global.u32 	[%rd11], %r65;
$L__BB0_5:
	setp.ge.s32 	%p5, %r2, %r54;
	mov.u32 	%r106, %r2;
	@%p5 bra 	$L__BB0_6;
	bra.uni 	$L__BB0_34;
$L__BB0_6:
	setp.ge.s32 	%p7, %r2, %r5;
	@%p7 bra 	$L__BB0_13;
	setp.eq.s32 	%p8, %r12, 3;
	mul.lo.s32 	%r20, %r6, %r104;
	mov.u32 	%r105, %r2;
	@%p8 bra 	$L__BB0_11;
	setp.eq.s32 	%p9, %r12, 0;
	add.s32 	%r68, %r2, %r20;
	mul.wide.s32 	%rd14, %r68, 4;
	add.s64 	%rd4, %rd2, %rd14;
	ld.global.nc.f32 	%f19, [%rd4];
	st.shared.f32 	[%r13], %f19;
	mov.u32 	%r105, %r10;
	@%p9 bra 	$L__BB0_11;
	setp.eq.s32 	%p10, %r12, 1;
	add.s64 	%rd5, %rd4, %rd20;
	ld.global.nc.f32 	%f20, [%rd5];
	st.shared.f32 	[%r15], %f20;
	mov.u32 	%r105, %r16;
	@%p10 bra 	$L__BB0_11;
	add.s32 	%r105, %r16, %r4;
	cvt.u64.u32 	%rd16, %r14;
	add.s64 	%rd17, %rd5, %rd16;
	ld.global.nc.f32 	%f21, [%rd17];
	add.s32 	%r69, %r15, %r14;
	st.shared.f32 	[%r69], %f21;
$L__BB0_11:
	setp.lt.u32 	%p11, %r11, 3;
	@%p11 bra 	$L__BB0_13;
$L__BB0_12:
	add.s32 	%r70, %r105, %r20;
	mul.wide.s32 	%rd18, %r70, 4;
	add.s64 	%rd19, %rd2, %rd18;
	ld.global.nc.f32 	%f22, [%rd19];
	shl.b32 	%r71, %r105, 2;
	mov.u32 	%r72, _ZZ25farthestpointsampleKerneliiiPKfPfPiE3buf;
	add.s32 	%r73, %r72, %r71;
	st.shared.f32 	[%r73], %f22;
	add.s64 	%rd21, %rd19, %rd20;
	ld.global.nc.f32 	%f23, [%rd21];
	add.s32 	%r74, %r73, %r14;
	st.shared.f32 	[%r74], %f23;
	add.s64 	%rd22, %rd21, %rd20;
	ld.global.nc.f32 	%f24, [%rd22];
	add.s32 	%r75, %r74, %r14;
	st.shared.f32 	[%r75], %f24;
	add.s64 	%rd23, %rd22, %rd20;
	ld.global.nc.f32 	%f25, [%rd23];
	add.s32 	%r76, %r75, %r14;
	st.shared.f32 	[%r76], %f25;
	add.s32 	%r105, %r14, %r105;
	setp.lt.s32 	%p12, %r105, %r5;
	@%p12 bra 	$L__BB0_12;
$L__BB0_13:
	setp.eq.s32 	%p13, %r55, 1;
	bar.sync 	0;
	@%p13 bra 	$L__BB0_32;
	mul.lo.s32 	%r27, %r6, %r104;
	mul.lo.s32 	%r28, %r104, %r55;
	mov.b32 	%r109, 0;
	mov.b32 	%r108, 1;
$L__BB0_15:
	setp.ge.s32 	%p14, %r2, %r54;
	mad.lo.s32 	%r80, %r109, 3, %r27;
	mul.wide.s32 	%rd24, %r80, 4;
	add.s64 	%rd25, %rd2, %rd24;
	ld.global.nc.f32 	%f1, [%rd25];
	ld.global.nc.f32 	%f2, [%rd25+4];
	ld.global.nc.f32 	%f3, [%rd25+8];
	mov.f32 	%f39, 0fBF800000;
	mov.b32 	%r115, 0;
	@%p14 bra 	$L__BB0_23;
	mov.u32 	%r82, _ZZ25farthestpointsampleKerneliiiPKfPfPiE3buf;
	mad.lo.s32 	%r83, %r2, 12, %r82;
	add.s32 	%r111, %r83, 4;
	mad.lo.s32 	%r110, %r2, 3, %r27;
	add.s32 	%r112, %r2, %r3;
	mov.b32 	%r115, 0;
	mov.f32 	%f39, 0fBF800000;
	mov.u32 	%r113, %r2;
$L__BB0_17:
	mul.wide.u32 	%rd26, %r112, 4;
	add.s64 	%rd6, %rd1, %rd26;
	ld.global.f32 	%f5, [%rd6];
	setp.gt.s32 	%p15, %r113, 3071;
	@%p15 bra 	$L__BB0_19;
	ld.shared.f32 	%f36, [%r111+-4];
	ld.shared.f32 	%f37, [%r111];
	ld.shared.f32 	%f38, [%r111+4];
	bra.uni 	$L__BB0_20;
$L__BB0_19:
	mul.wide.s32 	%rd27, %r110, 4;
	add.s64 	%rd28, %rd2, %rd27;
	ld.global.nc.f32 	%f36, [%rd28];
	ld.global.nc.f32 	%f37, [%rd28+4];
	ld.global.nc.f32 	%f38, [%rd28+8];
$L__BB0_20:
	sub.f32 	%f28, %f36, %f1;
	sub.f32 	%f29, %f37, %f2;
	mul.f32 	%f30, %f29, %f29;
	fma.rn.f32 	%f31, %f28, %f28, %f30;
	sub.f32 	%f32, %f38, %f3;
	fma.rn.f32 	%f33, %f32, %f32, %f31;
	min.f32 	%f15, %f33, %f5;
	setp.eq.f32 	%p16, %f15, %f5;
	@%p16 bra 	$L__BB0_22;
	st.global.f32 	[%rd6], %f15;
$L__BB0_22:
	setp.gt.f32 	%p17, %f15, %f39;
	selp.b32 	%r115, %r113, %r115, %p17;
	selp.f32 	%f39, %f15, %f39, %p17;
	add.s32 	%r113, %r113, %r4;
	add.s32 	%r112, %r112, %r4;
	add.s32 	%r111, %r111, %r17;
	add.s32 	%r110, %r110, %r18;
	setp.lt.s32 	%p18, %r113, %r54;
	@%p18 bra 	$L__BB0_17;
$L__BB0_23:
	setp.lt.u32 	%p19, %r4, 2;
	shl.b32 	%r84, %r2, 2;
	mov.u32 	%r85, _ZZ25farthestpointsampleKerneliiiPKfPfPiE5dists;
	add.s32 	%r86, %r85, %r84;
	st.shared.f32 	[%r86], %f39;
	mov.u32 	%r87, _ZZ25farthestpointsampleKerneliiiPKfPfPiE7dists_i;
	add.s32 	%r88, %r87, %r84;
	st.shared.u32 	[%r88], %r115;
	@%p19 bra 	$L__BB0_29;
	mov.b32 	%r116, 0;
$L__BB0_25:
	mov.u32 	%r45, %r116;
	bar.sync 	0;
	add.s32 	%r116, %r45, 1;
	shr.u32 	%r90, %r4, %r116;
	setp.ge.u32 	%p20, %r2, %r90;
	@%p20 bra 	$L__BB0_28;
	shl.b32 	%r47, %r7, %r45;
	shl.b32 	%r48, %r8, %r45;
	shl.b32 	%r91, %r47, 2;
	mov.u32 	%r92, _ZZ25farthestpointsampleKerneliiiPKfPfPiE5dists;
	add.s32 	%r49, %r92, %r91;
	ld.shared.f32 	%f34, [%r49];
	shl.b32 	%r93, %r48, 2;
	add.s32 	%r94, %r92, %r93;
	ld.shared.f32 	%f18, [%r94];
	setp.geu.f32 	%p21, %f34, %f18;
	@%p21 bra 	$L__BB0_28;
	st.shared.f32 	[%r49], %f18;
	mov.u32 	%r96, _ZZ25farthestpointsampleKerneliiiPKfPfPiE7dists_i;
	add.s32 	%r97, %r96, %r93;
	ld.shared.u32 	%r98, [%r97];
	add.s32 	%r100, %r96, %r91;
	st.shared.u32 	[%r100], %r98;
$L__BB0_28:
	mov.b32 	%r101, 2;
	shl.b32 	%r102, %r101, %r45;
	setp.lt.u32 	%p22, %r102, %r4;
	@%p22 bra 	$L__BB0_25;
$L__BB0_29:
	setp.ne.s32 	%p23, %r2, 0;
	bar.sync 	0;
	ld.shared.u32 	%r109, [_ZZ25farthestpointsampleKerneliiiPKfPfPiE7dists_i];
	@%p23 bra 	$L__BB0_31;
	add.s32 	%r103, %r108, %r28;
	mul.wide.s32 	%rd29, %r103, 4;
	add.s64 	%rd30, %rd3, %rd29;
	st.global.u32 	[%rd30], %r109;
$L__BB0_31:
	add.s32 	%r108, %r108, 1;
	setp.ne.s32 	%p24, %r108, %r55;
	@%p24 bra 	$L__BB0_15;
$L__BB0_32:
	add.s32 	%r104, %r104, %r9;
	setp.lt.s32 	%p25, %r104, %r53;
	@%p25 bra 	$L__BB0_3;
$L__BB0_33:
	ret;
$L__BB0_34:
	add.s32 	%r66, %r106, %r3;
	mul.wide.u32 	%rd12, %r66, 4;
	add.s64 	%rd13, %rd1, %rd12;
	mov.b32 	%r67, 2123789977;
	st.global.u32 	[%rd13], %r67;
	add.s32 	%r106, %r106, %r4;
	setp.lt.s32 	%p6, %r106, %r54;
	@%p6 bra 	$L__BB0_34;
	bra.uni 	$L__BB0_6;

}


// ===== COMPILED SASS (sm_100) =====

	.target	sm_100

	.elftype	@"ET_EXEC"


//--------------------- .note.nv.tkinfo           --------------------------
	.section	.note.nv.tkinfo,"",@"SHT_NOTE"
	.sectionflags	@"SHF_NOTE_NV_TKINFO"
	.tkinfo
        /*0018*/ 	.word	0x00000002
        /*0030*/ 	.string	""
        /*0030*/ 	.string	"ptxas"
        /*0030*/ 	.string	"Cuda compilation tools, release 13.0, V13.0.88"
        /*0030*/ 	.string	"Build cuda_13.0.r13.0/compiler.36424714_0"
        /*0030*/ 	.string	"-arch sm_100 -m 64 "



//--------------------- .note.nv.cuinfo           --------------------------
	.section	.note.nv.cuinfo,"",@"SHT_NOTE"
	.sectionflags	@"SHF_NOTE_NV_CUINFO"
        /*0018*/ 	.short	0x0002
        /*001a*/ 	.short	0x0064
        /*001c*/ 	.short	0x0082
	.zero		2


//--------------------- .nv.info                  --------------------------
	.section	.nv.info,"",@"SHT_CUDA_INFO"
	.align	4


	//----- nvinfo : EIATTR_REGCOUNT
	.align		4
        /*0000*/ 	.byte	0x04, 0x2f
        /*0002*/ 	.short	(.L_1 - .L_0)
	.align		4
.L_0:
        /*0004*/ 	.word	index@(_Z25farthestpointsampleKerneliiiPKfPfPi)
        /*0008*/ 	.word	0x00000020


	//----- nvinfo : EIATTR_FRAME_SIZE
	.align		4
.L_1:
        /*000c*/ 	.byte	0x04, 0x11
        /*000e*/ 	.short	(.L_3 - .L_2)
	.align		4
.L_2:
        /*0010*/ 	.word	index@(_Z25farthestpointsampleKerneliiiPKfPfPi)
        /*0014*/ 	.word	0x00000000


	//----- nvinfo : EIATTR_MIN_STACK_SIZE
	.align		4
.L_3:
        /*0018*/ 	.byte	0x04, 0x12
        /*001a*/ 	.short	(.L_5 - .L_4)
	.align		4
.L_4:
        /*001c*/ 	.word	index@(_Z25farthestpointsampleKerneliiiPKfPfPi)
        /*0020*/ 	.word	0x00000000
.L_5:


//--------------------- .nv.compat                --------------------------
	.section	.nv.compat,"",@"SHT_CUDA_COMPAT_INFO"
	.align	4
        /*0000*/ 	.byte	0x02, 0x09, 0x00, 0x00, 0x02, 0x02, 0x01, 0x00, 0x02, 0x05, 0x05, 0x00, 0x03, 0x07, 0x01, 0x01
        /*0010*/ 	.byte	0x02, 0x03, 0x00, 0x00, 0x02, 0x06, 0x01, 0x00, 0x04, 0x0b, 0x08, 0x00, 0x09, 0x00, 0x00, 0x00
        /*0020*/ 	.byte	0x00, 0x00, 0x00, 0x00


//--------------------- .nv.info._Z25farthestpointsampleKerneliiiPKfPfPi --------------------------
	.section	.nv.info._Z25farthestpointsampleKerneliiiPKfPfPi,"",@"SHT_CUDA_INFO"
	.sectionflags	@""
	.align	4


	//----- nvinfo : EIATTR_CUDA_API_VERSION
	.align		4
        /*0000*/ 	.byte	0x04, 0x37
        /*0002*/ 	.short	(.L_7 - .L_6)
.L_6:
        /*0004*/ 	.word	0x00000082


	//----- nvinfo : EIATTR_KPARAM_INFO
	.align		4
.L_7:
        /*0008*/ 	.byte	0x04, 0x17
        /*000a*/ 	.short	(.L_9 - .L_8)
.L_8:
        /*000c*/ 	.word	0x00000000
        /*0010*/ 	.short	0x0005
        /*0012*/ 	.short	0x0020
        /*0014*/ 	.byte	0x00, 0xf5, 0x21, 0x00


	//----- nvinfo : EIATTR_KPARAM_INFO
	.align		4
.L_9:
        /*0018*/ 	.byte	0x04, 0x17
        /*001a*/ 	.short	(.L_11 - .L_10)
.L_10:
        /*001c*/ 	.word	0x00000000
        /*0020*/ 	.short	0x0004
        /*0022*/ 	.short	0x0018
        /*0024*/ 	.byte	0x00, 0xf5, 0x21, 0x00


	//----- nvinfo : EIATTR_KPARAM_INFO
	.align		4
.L_11:
        /*0028*/ 	.byte	0x04, 0x17
        /*002a*/ 	.short	(.L_13 - .L_12)
.L_12:
        /*002c*/ 	.word	0x00000000
        /*0030*/ 	.short	0x0003
        /*0032*/ 	.short	0x0010
        /*0034*/ 	.byte	0x00, 0xf5, 0x21, 0x00


	//----- nvinfo : EIATTR_KPARAM_INFO
	.align		4
.L_13:
        /*0038*/ 	.byte	0x04, 0x17
        /*003a*/ 	.short	(.L_15 - .L_14)
.L_14:
        /*003c*/ 	.word	0x00000000
        /*0040*/ 	.short	0x0002
        /*0042*/ 	.short	0x0008
        /*0044*/ 	.byte	0x00, 0xf0, 0x11, 0x00


	//----- nvinfo : EIATTR_KPARAM_INFO
	.align		4
.L_15:
        /*0048*/ 	.byte	0x04, 0x17
        /*004a*/ 	.short	(.L_17 - .L_16)
.L_16:
        /*004c*/ 	.word	0x00000000
        /*0050*/ 	.short	0x0001
        /*0052*/ 	.short	0x0004
        /*0054*/ 	.byte	0x00, 0xf0, 0x11, 0x00


	//----- nvinfo : EIATTR_KPARAM_INFO
	.align		4
.L_17:
        /*0058*/ 	.byte	0x04, 0x17
        /*005a*/ 	.short	(.L_19 - .L_18)
.L_18:
        /*005c*/ 	.word	0x00000000
        /*0060*/ 	.short	0x0000
        /*0062*/ 	.short	0x0000
        /*0064*/ 	.byte	0x00, 0xf0, 0x11, 0x00


	//----- nvinfo : EIATTR_SPARSE_MMA_MASK
	.align		4
.L_19:
        /*0068*/ 	.byte	0x03, 0x50
        /*006a*/ 	.short	0x0000


	//----- nvinfo : EIATTR_MAXREG_COUNT
	.align		4
        /*006c*/ 	.byte	0x03, 0x1b
        /*006e*/ 	.short	0x00ff


	//----- nvinfo : EIATTR_NUM_BARRIERS
	.align		4
        /*0070*/ 	.byte	0x02, 0x4c
        /*0072*/ 	.byte	0x01
	.zero		1


	//----- nvinfo : EIATTR_MERCURY_ISA_VERSION
	.align		4
        /*0074*/ 	.byte	0x03, 0x5f
        /*0076*/ 	.short	0x0101


	//----- nvinfo : EIATTR_VRC_CTA_INIT_COUNT
	.align		4
        /*0078*/ 	.byte	0x02, 0x4a
	.zero		1
	.zero		1


	//----- nvinfo : EIATTR_EXIT_INSTR_OFFSETS
	.align		4
        /*007c*/ 	.byte	0x04, 0x1c
        /*007e*/ 	.short	(.L_21 - .L_20)


	//   ....[0]....
.L_20:
        /*0080*/ 	.word	0x00000030


	//   ....[1]....
        /*0084*/ 	.word	0x00000070


	//   ....[2]....
        /*0088*/ 	.word	0x00001010


	//----- nvinfo : EIATTR_CRS_STACK_SIZE
	.align		4
.L_21:
        /*008c*/ 	.byte	0x04, 0x1e
        /*008e*/ 	.short	(.L_23 - .L_22)
.L_22:
        /*0090*/ 	.word	0x00000000


	//----- nvinfo : EIATTR_CBANK_PARAM_SIZE
	.align		4
.L_23:
        /*0094*/ 	.byte	0x03, 0x19
        /*0096*/ 	.short	0x0028


	//----- nvinfo : EIATTR_PARAM_CBANK
	.align		4
        /*0098*/ 	.byte	0x04, 0x0a
        /*009a*/ 	.short	(.L_25 - .L_24)
	.align		4
.L_24:
        /*009c*/ 	.word	index@(.nv.constant0._Z25farthestpointsampleKerneliiiPKfPfPi)
        /*00a0*/ 	.short	0x0380
        /*00a2*/ 	.short	0x0028


	//----- nvinfo : EIATTR_SW_WAR
	.align		4
.L_25:
        /*00a4*/ 	.byte	0x04, 0x36
        /*00a6*/ 	.short	(.L_27 - .L_26)
.L_26:
        /*00a8*/ 	.word	0x00000008
.L_27:


//--------------------- .nv.callgraph             --------------------------
	.section	.nv.callgraph,"",@"SHT_CUDA_CALLGRAPH"
	.align	4
	.sectionentsize	8
	.align		4
        /*0000*/ 	.word	0x00000000
	.align		4
        /*0004*/ 	.word	0xffffffff
	.align		4
        /*0008*/ 	.word	0x00000000
	.align		4
        /*000c*/ 	.word	0xfffffffe
	.align		4
        /*0010*/ 	.word	0x00000000
	.align		4
        /*0014*/ 	.word	0xfffffffd
	.align		4
        /*0018*/ 	.word	0x00000000
	.align		4
        /*001c*/ 	.word	0xfffffffc


//--------------------- .text._Z25farthestpointsampleKerneliiiPKfPfPi --------------------------
	.section	.text._Z25farthestpointsampleKerneliiiPKfPfPi,"ax",@progbits
	.align	128
        .global         _Z25farthestpointsampleKerneliiiPKfPfPi
        .type           _Z25farthestpointsampleKerneliiiPKfPfPi,@function
        .size           _Z25farthestpointsampleKerneliiiPKfPfPi,(.L_x_19 - _Z25farthestpointsampleKerneliiiPKfPfPi)
        .other          _Z25farthestpointsampleKerneliiiPKfPfPi,@"STO_CUDA_ENTRY STV_DEFAULT"
_Z25farthestpointsampleKerneliiiPKfPfPi:
.text._Z25farthestpointsampleKerneliiiPKfPfPi:
[----:B------:R-:W-:Y:S08]  /*0000*/  LDC R1, c[0x0][0x37c] ;  /* 0x0000df00ff017b82 */ /* 0x000ff00000000800 */
[----:B------:R-:W0:Y:S02]  /*0010*/  LDC R0, c[0x0][0x388] ;  /* 0x0000e200ff007b82 */ /* 0x000e240000000800 */
[----:B0-----:R-:W-:-:S13]  /*0020*/  ISETP.GE.AND P0, PT, R0, 0x1, PT ;  /* 0x000000010000780c */ /* 0x001fda0003f06270 */
[----:B------:R-:W-:Y:S05]  /*0030*/  @!P0 EXIT ;  /* 0x000000000000894d */ /* 0x000fea0003800000 */
[----:B------:R-:W0:Y:S08]  /*0040*/  S2UR UR4, SR_CTAID.X ;  /* 0x00000000000479c3 */ /* 0x000e300000002500 */
[----:B------:R-:W0:Y:S02]  /*0050*/  LDC R0, c[0x0][0x380] ;  /* 0x0000e000ff007b82 */ /* 0x000e240000000800 */
[----:B0-----:R-:W-:-:S13]  /*0060*/  ISETP.LE.AND P0, PT, R0, UR4, PT ;  /* 0x0000000400007c0c */ /* 0x001fda000bf03270 */
[----:B------:R-:W-:Y:S05]  /*0070*/  @P0 EXIT ;  /* 0x000000000000094d */ /* 0x000fea0003800000 */
[----:B------:R-:W0:Y:S01]  /*0080*/  LDC R5, c[0x0][0x360] ;  /* 0x0000d800ff057b82 */ /* 0x000e220000000800 */
[----:B------:R-:W1:Y:S01]  /*0090*/  S2R R4, SR_TID.X ;  /* 0x0000000000047919 */ /* 0x000e620000002100 */
[----:B------:R-:W2:Y:S01]  /*00a0*/  LDCU.64 UR10, c[0x0][0x358] ;  /* 0x00006b00ff0a77ac */ /* 0x000ea20008000a00 */
[----:B------:R-:W3:Y:S05]  /*00b0*/  LDCU UR9, c[0x0][0x370] ;  /* 0x00006e00ff0977ac */ /* 0x000eea0008000800 */
[----:B------:R-:W4:Y:S01]  /*00c0*/  LDC R9, c[0x0][0x384] ;  /* 0x0000e100ff097b82 */ /* 0x000f220000000800 */
[----:B------:R-:W-:Y:S01]  /*00d0*/  UMOV UR7, UR4 ;  /* 0x0000000400077c82 */ /* 0x000fe20008000000 */
[----:B0-----:R-:W0:Y:S01]  /*00e0*/  I2F.U32.RP R6, R5 ;  /* 0x0000000500067306 */ /* 0x001e220000209000 */
[----:B------:R-:W-:-:S02]  /*00f0*/  ISETP.NE.U32.AND P2, PT, R5, RZ, PT ;  /* 0x000000ff0500720c */ /* 0x000fc40003f45070 */
[C---:B----4-:R-:W-:Y:S01]  /*0100*/  VIMNMX R0, PT, PT, R9.reuse, 0xc00, PT ;  /* 0x00000c0009007848 */ /* 0x050fe20003fe0100 */
[----:B-1----:R-:W-:Y:S02]  /*0110*/  IMAD.IADD R7, R4, 0x1, R5 ;  /* 0x0000000104077824 */ /* 0x002fe400078e0205 */
[----:B------:R-:W-:Y:S02]  /*0120*/  IMAD R17, R9, 0x3, RZ ;  /* 0x0000000309117824 */ /* 0x000fe400078e02ff */
[----:B------:R-:W-:Y:S01]  /*0130*/  IMAD R0, R0, 0x3, RZ ;  /* 0x0000000300007824 */ /* 0x000fe200078e02ff */
[----:B0-----:R-:W0:Y:S04]  /*0140*/  MUFU.RCP R6, R6 ;  /* 0x0000000600067308 */ /* 0x001e280000001000 */
[----:B------:R-:W-:-:S02]  /*0150*/  ISETP.GE.AND P0, PT, R7, R0, PT ;  /* 0x000000000700720c */ /* 0x000fc40003f06270 */
[----:B------:R-:W-:Y:S01]  /*0160*/  VIMNMX R0, PT, PT, R0, R7, !PT ;  /* 0x0000000700007248 */ /* 0x000fe20007fe0100 */
[----:B0-----:R-:W-:Y:S01]  /*0170*/  VIADD R2, R6, 0xffffffe ;  /* 0x0ffffffe06027836 */ /* 0x001fe20000000000 */
[----:B------:R-:W-:-:S03]  /*0180*/  SEL R6, RZ, 0x1, P0 ;  /* 0x00000001ff067807 */ /* 0x000fc60000000000 */
[----:B------:R0:W1:Y:S01]  /*0190*/  F2I.FTZ.U32.TRUNC.NTZ R3, R2 ;  /* 0x0000000200037305 */ /* 0x000062000021f000 */
[----:B------:R-:W-:Y:S01]  /*01a0*/  IADD3 R0, PT, PT, R0, -R7, -R6 ;  /* 0x8000000700007210 */ /* 0x000fe20007ffe806 */
[----:B0-----:R-:W-:Y:S02]  /*01b0*/  HFMA2 R2, -RZ, RZ, 0, 0 ;  /* 0x00000000ff027431 */ /* 0x001fe400000001ff */
[----:B-1----:R-:W-:-:S04]  /*01c0*/  IMAD.MOV R8, RZ, RZ, -R3 ;  /* 0x000000ffff087224 */ /* 0x002fc800078e0a03 */
[----:B------:R-:W-:-:S04]  /*01d0*/  IMAD R11, R8, R5, RZ ;  /* 0x00000005080b7224 */ /* 0x000fc800078e02ff */
[----:B------:R-:W-:-:S06]  /*01e0*/  IMAD.HI.U32 R3, R3, R11, R2 ;  /* 0x0000000b03037227 */ /* 0x000fcc00078e0002 */
[----:B------:R-:W-:-:S04]  /*01f0*/  IMAD.HI.U32 R3, R3, R0, RZ ;  /* 0x0000000003037227 */ /* 0x000fc800078e00ff */
[----:B------:R-:W-:-:S04]  /*0200*/  IMAD.MOV R2, RZ, RZ, -R3 ;  /* 0x000000ffff027224 */ /* 0x000fc800078e0a03 */
[----:B------:R-:W-:Y:S01]  /*0210*/  IMAD R0, R5, R2, R0 ;  /* 0x0000000205007224 */ /* 0x000fe200078e0200 */
[----:B------:R-:W-:-:S04]  /*0220*/  SHF.L.U32 R2, R4, 0x1, RZ ;  /* 0x0000000104027819 */ /* 0x000fc800000006ff */
[----:B------:R-:W-:-:S13]  /*0230*/  ISETP.GE.U32.AND P0, PT, R0, R5, PT ;  /* 0x000000050000720c */ /* 0x000fda0003f06070 */
[----:B------:R-:W-:Y:S01]  /*0240*/  @P0 IMAD.IADD R0, R0, 0x1, -R5 ;  /* 0x0000000100000824 */ /* 0x000fe200078e0a05 */
[----:B------:R-:W-:-:S04]  /*0250*/  @P0 IADD3 R3, PT, PT, R3, 0x1, RZ ;  /* 0x0000000103030810 */ /* 0x000fc80007ffe0ff */
[----:B------:R-:W-:Y:S01]  /*0260*/  ISETP.GE.U32.AND P1, PT, R0, R5, PT ;  /* 0x000000050000720c */ /* 0x000fe20003f26070 */
[----:B------:R-:W-:-:S12]  /*0270*/  IMAD R0, R9, UR4, R4 ;  /* 0x0000000409007c24 */ /* 0x000fd8000f8e0204 */
[----:B------:R-:W-:Y:S01]  /*0280*/  @P1 VIADD R3, R3, 0x1 ;  /* 0x0000000103031836 */ /* 0x000fe20000000000 */
[----:B------:R-:W-:-:S05]  /*0290*/  @!P2 LOP3.LUT R3, RZ, R5, RZ, 0x33, !PT ;  /* 0x00000005ff03a212 */ /* 0x000fca00078e33ff */
[----:B--23--:R-:W-:-:S07]  /*02a0*/  IMAD.IADD R3, R6, 0x1, R3 ;  /* 0x0000000106037824 */ /* 0x00cfce00078e0203 */
.L_x_17:
[C---:B------:R-:W-:Y:S01]  /*02b0*/  ISETP.NE.AND P0, PT, R4.reuse, RZ, PT ;  /* 0x000000ff0400720c */ /* 0x040fe20003f05270 */
[----:B01----:R-:W0:Y:S01]  /*02c0*/  LDC R13, c[0x0][0x384] ;  /* 0x0000e100ff0d7b82 */ /* 0x003e220000000800 */
[----:B------:R-:W-:Y:S11]  /*02d0*/  BSSY.RECONVERGENT B0, `(.L_x_0) ;  /* 0x0000011000007945 */ /* 0x000ff60003800200 */
[----:B------:R-:W1:Y:S08]  /*02e0*/  @!P0 LDC R9, c[0x0][0x388] ;  /* 0x0000e200ff098b82 */ /* 0x000e700000000800 */
[----:B--2---:R-:W2:Y:S01]  /*02f0*/  @!P0 LDC.64 R6, c[0x0][0x3a0] ;  /* 0x0000e800ff068b82 */ /* 0x004ea20000000a00 */
[----:B0-----:R-:W-:Y:S01]  /*0300*/  ISETP.GE.AND P1, PT, R4, R13, PT ;  /* 0x0000000d0400720c */ /* 0x001fe20003f26270 */
[----:B-1----:R-:W-:-:S04]  /*0310*/  @!P0 IMAD R9, R9, UR4, RZ ;  /* 0x0000000409098c24 */ /* 0x002fc8000f8e02ff */
[----:B--2---:R-:W-:-:S05]  /*0320*/  @!P0 IMAD.WIDE R6, R9, 0x4, R6 ;  /* 0x0000000409068825 */ /* 0x004fca00078e0206 */
[----:B------:R0:W-:Y:S03]  /*0330*/  @!P0 STG.E desc[UR10][R6.64], RZ ;  /* 0x000000ff06008986 */ /* 0x0001e6000c10190a */
[----:B------:R-:W-:Y:S05]  /*0340*/  @P1 BRA `(.L_x_1) ;  /* 0x0000000000241947 */ /* 0x000fea0003800000 */
[----:B------:R-:W1:Y:S01]  /*0350*/  LDC.64 R8, c[0x0][0x398] ;  /* 0x0000e600ff087b82 */ /* 0x000e620000000a00 */
[----:B------:R-:W-:Y:S02]  /*0360*/  IMAD.MOV.U32 R10, RZ, RZ, R4 ;  /* 0x000000ffff0a7224 */ /* 0x000fe400078e0004 */
[----:B------:R-:W-:-:S07]  /*0370*/  IMAD.MOV.U32 R11, RZ, RZ, 0x7e967699 ;  /* 0x7e967699ff0b7424 */ /* 0x000fce00078e00ff */
.L_x_2:
[----:B0-2---:R-:W-:Y:S01]  /*0380*/  IMAD R7, R13, UR7, R10 ;  /* 0x000000070d077c24 */ /* 0x005fe2000f8e020a */
[----:B------:R-:W-:-:S03]  /*0390*/  IADD3 R10, PT, PT, R5, R10, RZ ;  /* 0x0000000a050a7210 */ /* 0x000fc60007ffe0ff */
[----:B-1----:R-:W-:Y:S01]  /*03a0*/  IMAD.WIDE.U32 R6, R7, 0x4, R8 ;  /* 0x0000000407067825 */ /* 0x002fe200078e0008 */
[----:B------:R-:W-:-:S04]  /*03b0*/  ISETP.GE.AND P0, PT, R10, R13, PT ;  /* 0x0000000d0a00720c */ /* 0x000fc80003f06270 */
[----:B------:R2:W-:Y:S09]  /*03c0*/  STG.E desc[UR10][R6.64], R11 ;  /* 0x0000000b06007986 */ /* 0x0005f2000c10190a */
[----:B------:R-:W-:Y:S05]  /*03d0*/  @!P0 BRA `(.L_x_2) ;  /* 0xfffffffc00e88947 */ /* 0x000fea000383ffff */
.L_x_1:
[----:B------:R-:W-:Y:S05]  /*03e0*/  BSYNC.RECONVERGENT B0 ;  /* 0x0000000000007941 */ /* 0x000fea0003800200 */
.L_x_0:
[----:B------:R-:W1:Y:S01]  /*03f0*/  LDCU UR5, c[0x0][0x384] ;  /* 0x00007080ff0577ac */ /* 0x000e620008000800 */
[----:B------:R-:W-:Y:S01]  /*0400*/  BSSY.RECONVERGENT B0, `(.L_x_3) ;  /* 0x0000046000007945 */ /* 0x000fe20003800200 */
[----:B-1----:R-:W-:-:S04]  /*0410*/  UISETP.LT.AND UP0, UPT, UR5, 0xc00, UPT ;  /* 0x00000c000500788c */ /* 0x002fc8000bf01270 */
[----:B------:R-:W-:-:S04]  /*0420*/  USEL UR5, UR5, 0xc00, UP0 ;  /* 0x00000c0005057887 */ /* 0x000fc80008000000 */
[----:B------:R-:W-:-:S06]  /*0430*/  UIMAD UR5, UR5, 0x3, URZ ;  /* 0x00000003050578a4 */ /* 0x000fcc000f8e02ff */
[----:B------:R-:W-:-:S13]  /*0440*/  ISETP.GE.AND P0, PT, R4, UR5, PT ;  /* 0x0000000504007c0c */ /* 0x000fda000bf06270 */
[----:B------:R-:W-:Y:S05]  /*0450*/  @P0 BRA `(.L_x_4) ;  /* 0x0000000400000947 */ /* 0x000fea0003800000 */
[C---:B------:R-:W-:Y:S01]  /*0460*/  LOP3.LUT R12, R3.reuse, 0x3, RZ, 0xc0, !PT ;  /* 0x00000003030c7812 */ /* 0x040fe200078ec0ff */
[----:B------:R-:W-:Y:S01]  /*0470*/  BSSY.RECONVERGENT B1, `(.L_x_5) ;  /* 0x0000021000017945 */ /* 0x000fe20003800200 */
[----:B------:R-:W-:Y:S01]  /*0480*/  ISETP.GE.U32.AND P0, PT, R3, 0x3, PT ;  /* 0x000000030300780c */ /* 0x000fe20003f06070 */
[----:B0-2---:R-:W-:Y:S01]  /*0490*/  IMAD.SHL.U32 R6, R5, 0x4, RZ ;  /* 0x0000000405067824 */ /* 0x005fe200078e00ff */
[----:B------:R-:W-:Y:S01]  /*04a0*/  ISETP.NE.AND P1, PT, R12, 0x3, PT ;  /* 0x000000030c00780c */ /* 0x000fe20003f25270 */
[----:B------:R-:W-:Y:S02]  /*04b0*/  IMAD R7, R17, UR4, RZ ;  /* 0x0000000411077c24 */ /* 0x000fe4000f8e02ff */
[----:B------:R-:W-:-:S10]  /*04c0*/  IMAD.MOV.U32 R16, RZ, RZ, R4 ;  /* 0x000000ffff107224 */ /* 0x000fd400078e0004 */
[----:B------:R-:W-:Y:S05]  /*04d0*/  @!P1 BRA `(.L_x_6) ;  /* 0x0000000000689947 */ /* 0x000fea0003800000 */
[----:B------:R-:W0:Y:S01]  /*04e0*/  LDC.64 R8, c[0x0][0x390] ;  /* 0x0000e400ff087b82 */ /* 0x000e220000000a00 */
[----:B------:R-:W-:-:S05]  /*04f0*/  IADD3 R11, PT, PT, R7, R4, RZ ;  /* 0x00000004070b7210 */ /* 0x000fca0007ffe0ff */
[----:B0-----:R-:W-:-:S05]  /*0500*/  IMAD.WIDE R8, R11, 0x4, R8 ;  /* 0x000000040b087825 */ /* 0x001fca00078e0208 */
[----:B------:R-:W2:Y:S01]  /*0510*/  LDG.E.CONSTANT R10, desc[UR10][R8.64] ;  /* 0x0000000a080a7981 */ /* 0x000ea2000c1e9900 */
[----:B------:R-:W0:Y:S01]  /*0520*/  S2UR UR8, SR_CgaCtaId ;  /* 0x00000000000879c3 */ /* 0x000e220000008800 */
[----:B------:R-:W-:Y:S01]  /*0530*/  UMOV UR6, 0x400 ;  /* 0x0000040000067882 */ /* 0x000fe20000000000 */
[----:B------:R-:W-:Y:S01]  /*0540*/  ISETP.NE.AND P1, PT, R12, RZ, PT ;  /* 0x000000ff0c00720c */ /* 0x000fe20003f25270 */
[----:B------:R-:W-:Y:S01]  /*0550*/  UIADD3 UR6, UPT, UPT, UR6, 0x2000, URZ ;  /* 0x0000200006067890 */ /* 0x000fe2000fffe0ff */
[----:B------:R-:W-:-:S03]  /*0560*/  IMAD.IADD R16, R4, 0x1, R5 ;  /* 0x0000000104107824 */ /* 0x000fc600078e0205 */
[----:B0-----:R-:W-:-:S06]  /*0570*/  ULEA UR6, UR8, UR6, 0x18 ;  /* 0x0000000608067291 */ /* 0x001fcc000f8ec0ff */
[----:B------:R-:W-:-:S05]  /*0580*/  LEA R13, R4, UR6, 0x2 ;  /* 0x00000006040d7c11 */ /* 0x000fca000f8e10ff */
[----:B--2---:R0:W-:Y:S01]  /*0590*/  STS [R13], R10 ;  /* 0x0000000a0d007388 */ /* 0x0041e20000000800 */
[----:B------:R-:W-:Y:S05]  /*05a0*/  @!P1 BRA `(.L_x_6) ;  /* 0x0000000000349947 */ /* 0x000fea0003800000 */
[----:B------:R-:W-:Y:S02]  /*05b0*/  ISETP.NE.AND P1, PT, R12, 0x1, PT ;  /* 0x000000010c00780c */ /* 0x000fe40003f25270 */
[----:B------:R-:W-:-:S05]  /*05c0*/  IADD3 R8, P2, PT, R6, R8, RZ ;  /* 0x0000000806087210 */ /* 0x000fca0007f5e0ff */
[----:B------:R-:W-:-:S06]  /*05d0*/  IMAD.X R9, RZ, RZ, R9, P2 ;  /* 0x000000ffff097224 */ /* 0x000fcc00010e0609 */
[----:B0-----:R-:W-:Y:S02]  /*05e0*/  @P1 IADD3 R10, P2, PT, R6, R8, RZ ;  /* 0x00000008060a1210 */ /* 0x001fe40007f5e0ff */
[----:B------:R-:W2:Y:S02]  /*05f0*/  LDG.E.CONSTANT R8, desc[UR10][R8.64] ;  /* 0x0000000a08087981 */ /* 0x000ea4000c1e9900 */
[----:B------:R-:W-:-:S05]  /*0600*/  @P1 IADD3.X R11, PT, PT, RZ, R9, RZ, P2, !PT ;  /* 0x00000009ff0b1210 */ /* 0x000fca00017fe4ff */
[----:B------:R-:W3:Y:S01]  /*0610*/  @P1 LDG.E.CONSTANT R10, desc[UR10][R10.64] ;  /* 0x0000000a0a0a1981 */ /* 0x000ee2000c1e9900 */
[----:B------:R-:W-:-:S04]  /*0620*/  IMAD.IADD R15, R13, 0x1, R6 ;  /* 0x000000010d0f7824 */ /* 0x000fc800078e0206 */
[----:B------:R-:W-:Y:S01]  /*0630*/  @P1 IMAD.IADD R13, R6, 0x1, R15 ;  /* 0x00000001060d1824 */ /* 0x000fe200078e020f */
[----:B------:R-:W-:-:S05]  /*0640*/  IADD3 R16, PT, PT, R16, R5, RZ ;  /* 0x0000000510107210 */ /* 0x000fca0007ffe0ff */
[----:B------:R-:W-:Y:S01]  /*0650*/  @P1 IMAD.IADD R16, R16, 0x1, R5 ;  /* 0x0000000110101824 */ /* 0x000fe200078e0205 */
[----:B--2---:R1:W-:Y:S04]  /*0660*/  STS [R15], R8 ;  /* 0x000000080f007388 */ /* 0x0043e80000000800 */
[----:B---3--:R1:W-:Y:S02]  /*0670*/  @P1 STS [R13], R10 ;  /* 0x0000000a0d001388 */ /* 0x0083e40000000800 */
.L_x_6:
[----:B------:R-:W-:Y:S05]  /*0680*/  BSYNC.RECONVERGENT B1 ;  /* 0x0000000000017941 */ /* 0x000fea0003800200 */
.L_x_5:
[----:B------:R-:W-:Y:S05]  /*0690*/  @!P0 BRA `(.L_x_4) ;  /* 0x0000000000708947 */ /* 0x000fea0003800000 */
[----:B------:R-:W2:Y:S01]  /*06a0*/  S2R R11, SR_CgaCtaId ;  /* 0x00000000000b7919 */ /* 0x000ea20000008800 */
[----:B-1----:R-:W1:Y:S01]  /*06b0*/  LDC.64 R8, c[0x0][0x390] ;  /* 0x0000e400ff087b82 */ /* 0x002e620000000a00 */
[----:B0-----:R-:W-:-:S05]  /*06c0*/  MOV R10, 0x400 ;  /* 0x00000400000a7802 */ /* 0x001fca0000000f00 */
[----:B------:R-:W-:-:S05]  /*06d0*/  VIADD R10, R10, 0x2000 ;  /* 0x000020000a0a7836 */ /* 0x000fca0000000000 */
[----:B--2---:R-:W-:-:S07]  /*06e0*/  LEA R29, R11, R10, 0x18 ;  /* 0x0000000a0b1d7211 */ /* 0x004fce00078ec0ff */
.L_x_7:
[----:B------:R-:W-:-:S05]  /*06f0*/  IADD3 R19, PT, PT, R7, R16, RZ ;  /* 0x0000001007137210 */ /* 0x000fca0007ffe0ff */
[----:B01----:R-:W-:-:S03]  /*0700*/  IMAD.WIDE R18, R19, 0x4, R8 ;  /* 0x0000000413127825 */ /* 0x003fc600078e0208 */
[----:B------:R-:W-:-:S03]  /*0710*/  IADD3 R14, P0, PT, R6, R18, RZ ;  /* 0x00000012060e7210 */ /* 0x000fc60007f1e0ff */
[----:B------:R-:W2:Y:S02]  /*0720*/  LDG.E.CONSTANT R18, desc[UR10][R18.64] ;  /* 0x0000000a12127981 */ /* 0x000ea4000c1e9900 */
[----:B------:R-:W-:Y:S01]  /*0730*/  IMAD.X R15, RZ, RZ, R19, P0 ;  /* 0x000000ffff0f7224 */ /* 0x000fe200000e0613 */
[----:B------:R-:W-:-:S04]  /*0740*/  IADD3 R12, P0, PT, R6, R14, RZ ;  /* 0x0000000e060c7210 */ /* 0x000fc80007f1e0ff */
[----:B------:R-:W3:Y:S01]  /*0750*/  LDG.E.CONSTANT R14, desc[UR10][R14.64] ;  /* 0x0000000a0e0e7981 */ /* 0x000ee2000c1e9900 */
[----:B------:R-:W-:Y:S01]  /*0760*/  IMAD.X R13, RZ, RZ, R15, P0 ;  /* 0x000000ffff0d7224 */ /* 0x000fe200000e060f */
[----:B------:R-:W-:-:S04]  /*0770*/  IADD3 R10, P0, PT, R6, R12, RZ ;  /* 0x0000000c060a7210 */ /* 0x000fc80007f1e0ff */
[----:B------:R-:W-:Y:S01]  /*0780*/  IADD3.X R11, PT, PT, RZ, R13, RZ, P0, !PT ;  /* 0x0000000dff0b7210 */ /* 0x000fe200007fe4ff */
[----:B------:R-:W4:Y:S04]  /*0790*/  LDG.E.CONSTANT R12, desc[UR10][R12.64] ;  /* 0x0000000a0c0c7981 */ /* 0x000f28000c1e9900 */
[----:B------:R-:W5:Y:S01]  /*07a0*/  LDG.E.CONSTANT R10, desc[UR10][R10.64] ;  /* 0x0000000a0a0a7981 */ /* 0x000f62000c1e9900 */
[----:B------:R-:W-:-:S04]  /*07b0*/  IMAD R21, R16, 0x4, R29 ;  /* 0x0000000410157824 */ /* 0x000fc800078e021d */
[----:B------:R-:W-:-:S05]  /*07c0*/  IMAD.IADD R23, R6, 0x1, R21 ;  /* 0x0000000106177824 */ /* 0x000fca00078e0215 */
[----:B------:R-:W-:-:S05]  /*07d0*/  IADD3 R25, PT, PT, R6, R23, RZ ;  /* 0x0000001706197210 */ /* 0x000fca0007ffe0ff */
[C---:B------:R-:W-:Y:S02]  /*07e0*/  IMAD.IADD R27, R6.reuse, 0x1, R25 ;  /* 0x00000001061b7824 */ /* 0x040fe400078e0219 */
[----:B------:R-:W-:-:S05]  /*07f0*/  IMAD.IADD R16, R6, 0x1, R16 ;  /* 0x0000000106107824 */ /* 0x000fca00078e0210 */
[----:B------:R-:W-:Y:S01]  /*0800*/  ISETP.GE.AND P0, PT, R16, UR5, PT ;  /* 0x0000000510007c0c */ /* 0x000fe2000bf06270 */
[----:B--2---:R0:W-:Y:S04]  /*0810*/  STS [R21], R18 ;  /* 0x0000001215007388 */ /* 0x0041e80000000800 */
[----:B---3--:R0:W-:Y:S04]  /*0820*/  STS [R23], R14 ;  /* 0x0000000e17007388 */ /* 0x0081e80000000800 */
[----:B----4-:R0:W-:Y:S04]  /*0830*/  STS [R25], R12 ;  /* 0x0000000c19007388 */ /* 0x0101e80000000800 */
[----:B-----5:R0:W-:Y:S01]  /*0840*/  STS [R27], R10 ;  /* 0x0000000a1b007388 */ /* 0x0201e20000000800 */
[----:B------:R-:W-:Y:S05]  /*0850*/  @!P0 BRA `(.L_x_7) ;  /* 0xfffffffc00a48947 */ /* 0x000fea000383ffff */
.L_x_4:
[----:B------:R-:W-:Y:S05]  /*0860*/  BSYNC.RECONVERGENT B0 ;  /* 0x0000000000007941 */ /* 0x000fea0003800200 */
.L_x_3:
[----:B------:R-:W3:Y:S02]  /*0870*/  LDCU UR5, c[0x0][0x388] ;  /* 0x00007100ff0577ac */ /* 0x000ee40008000800 */
[----:B---3--:R-:W-:Y:S01]  /*0880*/  UISETP.NE.AND UP0, UPT, UR5, 0x1, UPT ;  /* 0x000000010500788c */ /* 0x008fe2000bf05270 */
[----:B------:R-:W-:Y:S08]  /*0890*/  BAR.SYNC.DEFER_BLOCKING 0x0 ;  /* 0x0000000000007b1d */ /* 0x000ff00000010000 */
[----:B------:R-:W-:Y:S05]  /*08a0*/  BRA.U !UP0, `(.L_x_8) ;  /* 0x0000000508c87547 */ /* 0x000fea000b800000 */
[----:B------:R-:W-:Y:S02]  /*08b0*/  HFMA2 R9, -RZ, RZ, 0, 0 ;  /* 0x00000000ff097431 */ /* 0x000fe400000001ff */
[----:B01----:R-:W-:-:S07]  /*08c0*/  IMAD.MOV.U32 R10, RZ, RZ, 0x1 ;  /* 0x00000001ff0a7424 */ /* 0x003fce00078e00ff */
.L_x_16:
[----:B------:R-:W0:Y:S01]  /*08d0*/  LDCU UR5, c[0x0][0x384] ;  /* 0x00007080ff0577ac */ /* 0x000e220008000800 */
[----:B--2---:R-:W1:Y:S01]  /*08e0*/  LDC.64 R6, c[0x0][0x390] ;  /* 0x0000e400ff067b82 */ /* 0x004e620000000a00 */
[----:B------:R-:W-:Y:S01]  /*08f0*/  IMAD R19, R17, UR4, RZ ;  /* 0x0000000411137c24 */ /* 0x000fe2000f8e02ff */
[----:B------:R-:W-:Y:S01]  /*0900*/  BSSY.RECONVERGENT B0, `(.L_x_9) ;  /* 0x0000034000007945 */ /* 0x000fe20003800200 */
[----:B------:R-:W-:Y:S01]  /*0910*/  IMAD.MOV.U32 R13, RZ, RZ, -0x40800000 ;  /* 0xbf800000ff0d7424 */ /* 0x000fe200078e00ff */
[----:B------:R-:W-:Y:S01]  /*0920*/  MOV R14, RZ ;  /* 0x000000ff000e7202 */ /* 0x000fe20000000f00 */
[----:B------:R-:W-:Y:S01]  /*0930*/  IMAD R9, R9, 0x3, R19 ;  /* 0x0000000309097824 */ /* 0x000fe200078e0213 */
[----:B0-----:R-:W-:Y:S01]  /*0940*/  ISETP.GE.AND P0, PT, R4, UR5, PT ;  /* 0x0000000504007c0c */ /* 0x001fe2000bf06270 */
[----:B------:R-:W0:Y:S02]  /*0950*/  LDCU UR5, c[0x0][0x384] ;  /* 0x00007080ff0577ac */ /* 0x000e240008000800 */
[----:B-1----:R-:W-:-:S10]  /*0960*/  IMAD.WIDE R6, R9, 0x4, R6 ;  /* 0x0000000409067825 */ /* 0x002fd400078e0206 */
[----:B0-----:R-:W-:Y:S05]  /*0970*/  @P0 BRA `(.L_x_10) ;  /* 0x0000000000b00947 */ /* 0x001fea0003800000 */
[----:B------:R0:W5:Y:S04]  /*0980*/  LDG.E.CONSTANT R11, desc[UR10][R6.64] ;  /* 0x0000000a060b7981 */ /* 0x000168000c1e9900 */
[----:B------:R0:W5:Y:S04]  /*0990*/  LDG.E.CONSTANT R12, desc[UR10][R6.64+0x4] ;  /* 0x0000040a060c7981 */ /* 0x000168000c1e9900 */
[----:B------:R0:W5:Y:S01]  /*09a0*/  LDG.E.CONSTANT R16, desc[UR10][R6.64+0x8] ;  /* 0x0000080a06107981 */ /* 0x000162000c1e9900 */
[----:B------:R-:W-:Y:S01]  /*09b0*/  MOV R8, 0x400 ;  /* 0x0000040000087802 */ /* 0x000fe20000000f00 */
[----:B------:R-:W-:Y:S01]  /*09c0*/  IMAD R19, R4, 0x3, R19 ;  /* 0x0000000304137824 */ /* 0x000fe200078e0213 */
[----:B------:R-:W-:Y:S01]  /*09d0*/  MOV R14, RZ ;  /* 0x000000ff000e7202 */ /* 0x000fe20000000f00 */
[----:B------:R-:W1:Y:S01]  /*09e0*/  S2R R9, SR_CgaCtaId ;  /* 0x0000000000097919 */ /* 0x000e620000008800 */
[----:B------:R-:W-:-:S02]  /*09f0*/  IMAD.MOV.U32 R18, RZ, RZ, R0 ;  /* 0x000000ffff127224 */ /* 0x000fc400078e0000 */
[----:B------:R-:W-:Y:S02]  /*0a00*/  VIADD R8, R8, 0x2000 ;  /* 0x0000200008087836 */ /* 0x000fe40000000000 */
[----:B------:R-:W-:Y:S02]  /*0a10*/  IMAD.MOV.U32 R13, RZ, RZ, -0x40800000 ;  /* 0xbf800000ff0d7424 */ /* 0x000fe400078e00ff */
[----:B------:R-:W-:Y:S01]  /*0a20*/  IMAD.MOV.U32 R15, RZ, RZ, R4 ;  /* 0x000000ffff0f7224 */ /* 0x000fe200078e0004 */
[----:B-1----:R-:W-:-:S05]  /*0a30*/  LEA R9, R9, R8, 0x18 ;  /* 0x0000000809097211 */ /* 0x002fca00078ec0ff */
[----:B------:R-:W-:-:S05]  /*0a40*/  IMAD R20, R4, 0xc, R9 ;  /* 0x0000000c04147824 */ /* 0x000fca00078e0209 */
[----:B0-----:R-:W-:-:S07]  /*0a50*/  IADD3 R20, PT, PT, R20, 0x4, RZ ;  /* 0x0000000414147810 */ /* 0x001fce0007ffe0ff */
.L_x_11:
[----:B------:R-:W-:Y:S01]  /*0a60*/  ISETP.GT.AND P0, PT, R15, 0xbff, PT ;  /* 0x00000bff0f00780c */ /* 0x000fe20003f04270 */
[----:B------:R-:W0:-:S12]  /*0a70*/  LDC.64 R6, c[0x0][0x398] ;  /* 0x0000e600ff067b82 */ /* 0x000e180000000a00 */
[----:B------:R-:W1:Y:S01]  /*0a80*/  @!P0 LDS R23, [R20] ;  /* 0x0000000014178984 */ /* 0x000e620000000800 */
[----:B------:R-:W2:Y:S03]  /*0a90*/  @P0 LDC.64 R8, c[0x0][0x390] ;  /* 0x0000e400ff080b82 */ /* 0x000ea60000000a00 */
[----:B------:R-:W3:Y:S04]  /*0aa0*/  @!P0 LDS R22, [R20+-0x4] ;  /* 0xfffffc0014168984 */ /* 0x000ee80000000800 */
[----:B------:R4:W3:Y:S01]  /*0ab0*/  @!P0 LDS R21, [R20+0x4] ;  /* 0x0000040014158984 */ /* 0x0008e20000000800 */
[----:B--2---:R-:W-:-:S05]  /*0ac0*/  @P0 IMAD.WIDE R8, R19, 0x4, R8 ;  /* 0x0000000413080825 */ /* 0x004fca00078e0208 */
[----:B------:R-:W1:Y:S04]  /*0ad0*/  @P0 LDG.E.CONSTANT R23, desc[UR10][R8.64+0x4] ;  /* 0x0000040a08170981 */ /* 0x000e68000c1e9900 */
[----:B------:R-:W3:Y:S04]  /*0ae0*/  @P0 LDG.E.CONSTANT R22, desc[UR10][R8.64] ;  /* 0x0000000a08160981 */ /* 0x000ee8000c1e9900 */
[----:B------:R-:W2:Y:S01]  /*0af0*/  @P0 LDG.E.CONSTANT R21, desc[UR10][R8.64+0x8] ;  /* 0x0000080a08150981 */ /* 0x000ea2000c1e9900 */
[----:B0-----:R-:W-:-:S05]  /*0b00*/  IMAD.WIDE.U32 R6, R18, 0x4, R6 ;  /* 0x0000000412067825 */ /* 0x001fca00078e0006 */
[----:B------:R-:W2:Y:S01]  /*0b10*/  LDG.E R26, desc[UR10][R6.64] ;  /* 0x0000000a061a7981 */ /* 0x000ea2000c1e1900 */
[C---:B----4-:R-:W-:Y:S02]  /*0b20*/  IMAD R20, R5.reuse, 0xc, R20 ;  /* 0x0000000c05147824 */ /* 0x050fe400078e0214 */
[C---:B------:R-:W-:Y:S02]  /*0b30*/  IMAD.IADD R18, R5.reuse, 0x1, R18 ;  /* 0x0000000105127824 */ /* 0x040fe400078e0212 */
[----:B------:R-:W-:Y:S02]  /*0b40*/  IMAD R19, R5, 0x3, R19 ;  /* 0x0000000305137824 */ /* 0x000fe400078e0213 */
[----:B-1---5:R-:W-:Y:S01]  /*0b50*/  FADD R23, -R12, R23 ;  /* 0x000000170c177221 */ /* 0x022fe20000000100 */
[----:B---3--:R-:W-:-:S03]  /*0b60*/  FADD R22, -R11, R22 ;  /* 0x000000160b167221 */ /* 0x008fc60000000100 */
[----:B------:R-:W-:Y:S01]  /*0b70*/  FMUL R23, R23, R23 ;  /* 0x0000001717177220 */ /* 0x000fe20000400000 */
[----:B--2---:R-:W-:-:S03]  /*0b80*/  FADD R24, -R16, R21 ;  /* 0x0000001510187221 */ /* 0x004fc60000000100 */
[----:B------:R-:W-:-:S04]  /*0b90*/  FFMA R23, R22, R22, R23 ;  /* 0x0000001616177223 */ /* 0x000fc80000000017 */
[----:B------:R-:W-:-:S05]  /*0ba0*/  FFMA R23, R24, R24, R23 ;  /* 0x0000001818177223 */ /* 0x000fca0000000017 */
[----:B------:R-:W-:-:S04]  /*0bb0*/  FMNMX R23, R26, R23, PT ;  /* 0x000000171a177209 */ /* 0x000fc80003800000 */
[----:B------:R-:W-:-:S13]  /*0bc0*/  FSETP.NEU.AND P0, PT, R23, R26, PT ;  /* 0x0000001a1700720b */ /* 0x000fda0003f0d000 */
[----:B------:R0:W-:Y:S01]  /*0bd0*/  @P0 STG.E desc[UR10][R6.64], R23 ;  /* 0x0000001706000986 */ /* 0x0001e2000c10190a */
[----:B------:R-:W-:-:S04]  /*0be0*/  FSETP.GT.AND P0, PT, R23, R13, PT ;  /* 0x0000000d1700720b */ /* 0x000fc80003f04000 */
[----:B------:R-:W-:Y:S01]  /*0bf0*/  SEL R14, R15, R14, P0 ;  /* 0x0000000e0f0e7207 */ /* 0x000fe20000000000 */
[----:B------:R-:W-:Y:S01]  /*0c00*/  IMAD.IADD R15, R5, 0x1, R15 ;  /* 0x00000001050f7824 */ /* 0x000fe200078e020f */
[----:B------:R-:W-:-:S04]  /*0c10*/  FSEL R13, R23, R13, P0 ;  /* 0x0000000d170d7208 */ /* 0x000fc80000000000 */
[----:B------:R-:W-:-:S13]  /*0c20*/  ISETP.GE.AND P1, PT, R15, UR5, PT ;  /* 0x000000050f007c0c */ /* 0x000fda000bf26270 */
[----:B0-----:R-:W-:Y:S05]  /*0c30*/  @!P1 BRA `(.L_x_11) ;  /* 0xfffffffc00889947 */ /* 0x001fea000383ffff */
.L_x_10:
[----:B------:R-:W-:Y:S05]  /*0c40*/  BSYNC.RECONVERGENT B0 ;  /* 0x0000000000007941 */ /* 0x000fea0003800200 */
.L_x_9:
[----:B------:R-:W0:Y:S01]  /*0c50*/  S2UR UR8, SR_CgaCtaId ;  /* 0x00000000000879c3 */ /* 0x000e220000008800 */
[----:B------:R-:W-:Y:S01]  /*0c60*/  UMOV UR5, 0x400 ;  /* 0x0000040000057882 */ /* 0x000fe20000000000 */
[----:B------:R-:W-:Y:S01]  /*0c70*/  ISETP.GE.U32.AND P0, PT, R5, 0x2, PT ;  /* 0x000000020500780c */ /* 0x000fe20003f06070 */
[----:B------:R-:W-:Y:S02]  /*0c80*/  UIADD3 UR6, UPT, UPT, UR5, 0x1000, URZ ;  /* 0x0000100005067890 */ /* 0x000fe4000fffe0ff */
[----:B0-----:R-:W-:Y:S02]  /*0c90*/  ULEA UR5, UR8, UR5, 0x18 ;  /* 0x0000000508057291 */ /* 0x001fe4000f8ec0ff */
[----:B------:R-:W-:-:S04]  /*0ca0*/  ULEA UR6, UR8, UR6, 0x18 ;  /* 0x0000000608067291 */ /* 0x000fc8000f8ec0ff */
[C---:B------:R-:W-:Y:S02]  /*0cb0*/  LEA R6, R4.reuse, UR5, 0x2 ;  /* 0x0000000504067c11 */ /* 0x040fe4000f8e10ff */
[----:B------:R-:W-:-:S03]  /*0cc0*/  LEA R7, R4, UR6, 0x2 ;  /* 0x0000000604077c11 */ /* 0x000fc6000f8e10ff */
[----:B------:R0:W-:Y:S04]  /*0cd0*/  STS [R6], R13 ;  /* 0x0000000d06007388 */ /* 0x0001e80000000800 */
[----:B------:R0:W-:Y:S01]  /*0ce0*/  STS [R7], R14 ;  /* 0x0000000e07007388 */ /* 0x0001e20000000800 */
[----:B------:R-:W-:Y:S05]  /*0cf0*/  @!P0 BRA `(.L_x_12) ;  /* 0x00000000007c8947 */ /* 0x000fea0003800000 */
[----:B0-----:R-:W-:Y:S02]  /*0d00*/  HFMA2 R6, -RZ, RZ, 0, 0 ;  /* 0x00000000ff067431 */ /* 0x001fe400000001ff */
[----:B------:R-:W-:-:S07]  /*0d10*/  IMAD.MOV.U32 R9, RZ, RZ, 0x2 ;  /* 0x00000002ff097424 */ /* 0x000fce00078e00ff */
.L_x_15:
[----:B------:R-:W-:Y:S01]  /*0d20*/  IMAD.MOV.U32 R11, RZ, RZ, R6 ;  /* 0x000000ffff0b7224 */ /* 0x000fe200078e0006 */
[----:B------:R-:W-:Y:S01]  /*0d30*/  IADD3 R6, PT, PT, R6, 0x1, RZ ;  /* 0x0000000106067810 */ /* 0x000fe20007ffe0ff */
[----:B------:R-:W-:Y:S03]  /*0d40*/  BAR.SYNC.DEFER_BLOCKING 0x0 ;  /* 0x0000000000007b1d */ /* 0x000fe60000010000 */
[----:B0-----:R-:W-:Y:S02]  /*0d50*/  SHF.R.U32.HI R7, RZ, R6, R5 ;  /* 0x00000006ff077219 */ /* 0x001fe40000011605 */
[----:B------:R-:W-:Y:S01]  /*0d60*/  SHF.L.U32 R8, R9, R11, RZ ;  /* 0x0000000b09087219 */ /* 0x000fe200000006ff */
[----:B------:R-:W-:Y:S01]  /*0d70*/  BSSY.RECONVERGENT B0, `(.L_x_13) ;  /* 0x0000016000007945 */ /* 0x000fe20003800200 */
[----:B------:R-:W-:Y:S02]  /*0d80*/  ISETP.GE.U32.AND P0, PT, R4, R7, PT ;  /* 0x000000070400720c */ /* 0x000fe40003f06070 */
[----:B------:R-:W-:-:S11]  /*0d90*/  ISETP.GE.U32.AND P1, PT, R8, R5, PT ;  /* 0x000000050800720c */ /* 0x000fd60003f26070 */
[----:B------:R-:W-:Y:S05]  /*0da0*/  @P0 BRA `(.L_x_14) ;  /* 0x0000000000480947 */ /* 0x000fea0003800000 */
[----:B------:R-:W0:Y:S01]  /*0db0*/  S2R R15, SR_CgaCtaId ;  /* 0x00000000000f7919 */ /* 0x000e220000008800 */
[C---:B------:R-:W-:Y:S01]  /*0dc0*/  VIADD R8, R2.reuse, 0x1 ;  /* 0x0000000102087836 */ /* 0x040fe20000000000 */
[----:B------:R-:W-:Y:S02]  /*0dd0*/  MOV R14, 0x400 ;  /* 0x00000400000e7802 */ /* 0x000fe40000000f00 */
[-C--:B------:R-:W-:Y:S02]  /*0de0*/  SHF.L.U32 R12, R2, R11.reuse, RZ ;  /* 0x0000000b020c7219 */ /* 0x080fe400000006ff */
[----:B------:R-:W-:Y:S02]  /*0df0*/  SHF.L.U32 R13, R8, R11, RZ ;  /* 0x0000000b080d7219 */ /* 0x000fe400000006ff */
[----:B0-----:R-:W-:-:S04]  /*0e00*/  LEA R7, R15, R14, 0x18 ;  /* 0x0000000e0f077211 */ /* 0x001fc800078ec0ff */
[----:B------:R-:W-:Y:S01]  /*0e10*/  LEA R11, R12, R7, 0x2 ;  /* 0x000000070c0b7211 */ /* 0x000fe200078e10ff */
[----:B------:R-:W-:-:S04]  /*0e20*/  IMAD R8, R13, 0x4, R7 ;  /* 0x000000040d087824 */ /* 0x000fc800078e0207 */
[----:B------:R-:W-:Y:S04]  /*0e30*/  LDS R7, [R11] ;  /* 0x000000000b077984 */ /* 0x000fe80000000800 */
[----:B------:R-:W0:Y:S02]  /*0e40*/  LDS R8, [R8] ;  /* 0x0000000008087984 */ /* 0x000e240000000800 */
[----:B0-----:R-:W-:-:S13]  /*0e50*/  FSETP.GEU.AND P0, PT, R7, R8, PT ;  /* 0x000000080700720b */ /* 0x001fda0003f0e000 */
[----:B------:R-:W-:Y:S01]  /*0e60*/  @!P0 VIADD R14, R14, 0x1000 ;  /* 0x000010000e0e8836 */ /* 0x000fe20000000000 */
[----:B------:R-:W-:Y:S04]  /*0e70*/  @!P0 STS [R11], R8 ;  /* 0x000000080b008388 */ /* 0x000fe80000000800 */
[----:B------:R-:W-:-:S04]  /*0e80*/  @!P0 LEA R14, R15, R14, 0x18 ;  /* 0x0000000e0f0e8211 */ /* 0x000fc800078ec0ff */
[----:B------:R-:W-:Y:S01]  /*0e90*/  @!P0 LEA R12, R12, R14, 0x2 ;  /* 0x0000000e0c0c8211 */ /* 0x000fe200078e10ff */
[----:B------:R-:W-:-:S06]  /*0ea0*/  @!P0 IMAD R7, R13, 0x4, R14 ;  /* 0x000000040d078824 */ /* 0x000fcc00078e020e */
[----:B------:R-:W0:Y:S04]  /*0eb0*/  @!P0 LDS R7, [R7] ;  /* 0x0000000007078984 */ /* 0x000e280000000800 */
[----:B0-----:R0:W-:Y:S02]  /*0ec0*/  @!P0 STS [R12], R7 ;  /* 0x000000070c008388 */ /* 0x0011e40000000800 */
.L_x_14:
[----:B------:R-:W-:Y:S05]  /*0ed0*/  BSYNC.RECONVERGENT B0 ;  /* 0x0000000000007941 */ /* 0x000fea0003800200 */
.L_x_13:
[----:B------:R-:W-:Y:S05]  /*0ee0*/  @!P1 BRA `(.L_x_15) ;  /* 0xfffffffc008c9947 */ /* 0x000fea000383ffff */
.L_x_12:
[----:B------:R-:W1:Y:S08]  /*0ef0*/  S2UR UR6, SR_CgaCtaId ;  /* 0x00000000000679c3 */ /* 0x000e700000008800 */
[----:B------:R-:W-:Y:S01]  /*0f00*/  BAR.SYNC.DEFER_BLOCKING 0x0 ;  /* 0x0000000000007b1d */ /* 0x000fe20000010000 */
[----:B------:R-:W-:-:S05]  /*0f10*/  ISETP.NE.AND P0, PT, R4, RZ, PT ;  /* 0x000000ff0400720c */ /* 0x000fca0003f05270 */
[----:B------:R-:W-:Y:S02]  /*0f20*/  UMOV UR5, 0x400 ;  /* 0x0000040000057882 */ /* 0x000fe40000000000 */
[----:B0-----:R-:W0:Y:S08]  /*0f30*/  LDC R13, c[0x0][0x388] ;  /* 0x0000e200ff0d7b82 */ /* 0x001e300000000800 */
[----:B------:R-:W2:Y:S01]  /*0f40*/  @!P0 LDC.64 R6, c[0x0][0x3a0] ;  /* 0x0000e800ff068b82 */ /* 0x000ea20000000a00 */
[----:B-1----:R-:W-:Y:S01]  /*0f50*/  ULEA UR5, UR6, UR5, 0x18 ;  /* 0x0000000506057291 */ /* 0x002fe2000f8ec0ff */
[----:B0-----:R-:W-:-:S08]  /*0f60*/  @!P0 IMAD R11, R13, UR4, R10 ;  /* 0x000000040d0b8c24 */ /* 0x001fd0000f8e020a */
[----:B------:R-:W0:Y:S01]  /*0f70*/  LDS R9, [UR5+0x1000] ;  /* 0x00100005ff097984 */ /* 0x000e220008000800 */
[----:B------:R-:W-:Y:S02]  /*0f80*/  VIADD R10, R10, 0x1 ;  /* 0x000000010a0a7836 */ /* 0x000fe40000000000 */
[----:B--2---:R-:W-:-:S05]  /*0f90*/  @!P0 IMAD.WIDE R6, R11, 0x4, R6 ;  /* 0x000000040b068825 */ /* 0x004fca00078e0206 */
[----:B0-----:R3:W-:Y:S01]  /*0fa0*/  @!P0 STG.E desc[UR10][R6.64], R9 ;  /* 0x0000000906008986 */ /* 0x0017e2000c10190a */
[----:B------:R-:W-:-:S13]  /*0fb0*/  ISETP.NE.AND P0, PT, R10, R13, PT ;  /* 0x0000000d0a00720c */ /* 0x000fda0003f05270 */
[----:B---3--:R-:W-:Y:S05]  /*0fc0*/  @P0 BRA `(.L_x_16) ;  /* 0xfffffff800400947 */ /* 0x008fea000383ffff */
.L_x_8:
[----:B------:R-:W3:Y:S01]  /*0fd0*/  LDCU UR5, c[0x0][0x380] ;  /* 0x00007000ff0577ac */ /* 0x000ee20008000800 */
[----:B------:R-:W-:-:S04]  /*0fe0*/  UIADD3 UR4, UPT, UPT, UR9, UR4, URZ ;  /* 0x0000000409047290 */ /* 0x000fc8000fffe0ff */
[----:B---3--:R-:W-:-:S09]  /*0ff0*/  UISETP.GE.AND UP0, UPT, UR4, UR5, UPT ;  /* 0x000000050400728c */ /* 0x008fd2000bf06270 */
[----:B------:R-:W-:Y:S05]  /*1000*/  BRA.U !UP0, `(.L_x_17) ;  /* 0xfffffff108a87547 */ /* 0x000fea000b83ffff */
[----:B------:R-:W-:Y:S05]  /*1010*/  EXIT ;  /* 0x000000000000794d */ /* 0x000fea0003800000 */
.L_x_18:
[----:B------:R-:W-:-:S00]  /*1020*/  BRA `(.L_x_18) ;  /* 0xfffffffc00fc7947 */ /* 0x000fc0000383ffff */
[----:B------:R-:W-:-:S00]  /*1030*/  NOP ;  /* 0x0000000000007918 */ /* 0x000fc00000000000 */
        /* <DEDUP_REMOVED lines=12> */
.L_x_19:


//--------------------- .nv.shared._Z25farthestpointsampleKerneliiiPKfPfPi --------------------------
	.section	.nv.shared._Z25farthestpointsampleKerneliiiPKfPfPi,"aw",@nobits
	.sectionflags	@""
	.align	4
.nv.shared._Z25farthestpointsampleKerneliiiPKfPfPi:
	.zero		46080


//--------------------- .nv.shared.reserved.0     --------------------------
	.section	.nv.shared.reserved.0,"aw",@nobits
	.weak		__nv_reservedSMEM_offset_0_alias
	.size		__nv_reservedSMEM_offset_0_alias, 0, 64
	.other		__nv_reservedSMEM_offset_0_alias,@"STO_CUDA_RESERVED_SHARED STV_DEFAULT"
__nv_reservedSMEM_offset_0_alias:
	.zero		0
	.zero		64


//--------------------- .nv.constant0._Z25farthestpointsampleKerneliiiPKfPfPi --------------------------
	.section	.nv.constant0._Z25farthestpointsampleKerneliiiPKfPfPi,"a",@progbits
	.sectionflags	@""
	.align	4
.nv.constant0._Z25farthestpointsampleKerneliiiPKfPfPi:
	.zero		936


//--------------------- SYMBOLS --------------------------

	.type		.nv.reservedSmem.offset0,@object
	.size		.nv.reservedSmem.offset0,0x4
	.type		.nv.reservedSmem.cap,@object
	.size		.nv.reservedSmem.cap,0x4
